//
// Generated by NVIDIA NVVM Compiler
//
// Compiler Build ID: CL-36424714
// Cuda compilation tools, release 13.0, V13.0.88
// Based on NVVM 20.0.0
//

.version 9.0
.target sm_100
.address_size 64

	// .globl	_Z6kernelPiS_S_

.visible .entry _Z6kernelPiS_S_(
	.param .u64 .ptr .align 1 _Z6kernelPiS_S__param_0,
	.param .u64 .ptr .align 1 _Z6kernelPiS_S__param_1,
	.param .u64 .ptr .align 1 _Z6kernelPiS_S__param_2
)
{
	.reg .pred 	%p<2>;
	.reg .b32 	%r<7>;
	.reg .b64 	%rd<11>;

	ld.param.u64 	%rd1, [_Z6kernelPiS_S__param_0];
	ld.param.u64 	%rd2, [_Z6kernelPiS_S__param_1];
	ld.param.u64 	%rd3, [_Z6kernelPiS_S__param_2];
	mov.u32 	%r2, %tid.x;
	mov.u32 	%r3, %ctaid.x;
	mov.u32 	%r4, %ntid.x;
	mad.lo.s32 	%r1, %r3, %r4, %r2;
	setp.gt.s32 	%p1, %r1, 9;
	@%p1 bra 	$L__BB0_2;
	cvta.to.global.u64 	%rd4, %rd1;
	cvta.to.global.u64 	%rd5, %rd2;
	cvta.to.global.u64 	%rd6, %rd3;
	mul.wide.s32 	%rd7, %r1, 4;
	add.s64 	%rd8, %rd4, %rd7;
	st.global.u32 	[%rd8], %r1;
	mul.lo.s32 	%r5, %r1, %r1;
	add.s64 	%rd9, %rd5, %rd7;
	st.global.u32 	[%rd9], %r5;
	add.s64 	%rd10, %rd6, %rd7;
	mov.b32 	%r6, 0;
	st.global.u32 	[%rd10], %r6;
$L__BB0_2:
	ret;

}


// ===== COMPILED SASS (sm_100) =====

	.target	sm_100

	.elftype	@"ET_EXEC"


//--------------------- .note.nv.tkinfo           --------------------------
	.section	.note.nv.tkinfo,"",@"SHT_NOTE"
	.sectionflags	@"SHF_NOTE_NV_TKINFO"
	.tkinfo
        /*0018*/ 	.word	0x00000002
        /*0030*/ 	.string	""
        /*0030*/ 	.string	"ptxas"
        /*0030*/ 	.string	"Cuda compilation tools, release 13.0, V13.0.88"
        /*0030*/ 	.string	"Build cuda_13.0.r13.0/compiler.36424714_0"
        /*0030*/ 	.string	"-arch sm_100 -m 64 "



//--------------------- .note.nv.cuinfo           --------------------------
	.section	.note.nv.cuinfo,"",@"SHT_NOTE"
	.sectionflags	@"SHF_NOTE_NV_CUINFO"
        /*0018*/ 	.short	0x0002
        /*001a*/ 	.short	0x0064
        /*001c*/ 	.short	0x0082
	.zero		2


//--------------------- .nv.info                  --------------------------
	.section	.nv.info,"",@"SHT_CUDA_INFO"
	.align	4


	//----- nvinfo : EIATTR_REGCOUNT
	.align		4
        /*0000*/ 	.byte	0x04, 0x2f
        /*0002*/ 	.short	(.L_1 - .L_0)
	.align		4
.L_0:
        /*0004*/ 	.word	index@(_Z6kernelPiS_S_)
        /*0008*/ 	.word	0x0000000e


	//----- nvinfo : EIATTR_FRAME_SIZE
	.align		4
.L_1:
        /*000c*/ 	.byte	0x04, 0x11
        /*000e*/ 	.short	(.L_3 - .L_2)
	.align		4
.L_2:
        /*0010*/ 	.word	index@(_Z6kernelPiS_S_)
        /*0014*/ 	.word	0x00000000


	//----- nvinfo : EIATTR_MIN_STACK_SIZE
	.align		4
.L_3:
        /*0018*/ 	.byte	0x04, 0x12
        /*001a*/ 	.short	(.L_5 - .L_4)
	.align		4
.L_4:
        /*001c*/ 	.word	index@(_Z6kernelPiS_S_)
        /*0020*/ 	.word	0x00000000
.L_5:


//--------------------- .nv.compat                --------------------------
	.section	.nv.compat,"",@"SHT_CUDA_COMPAT_INFO"
	.align	4
        /*0000*/ 	.byte	0x02, 0x09, 0x00, 0x00, 0x02, 0x02, 0x01, 0x00, 0x02, 0x05, 0x05, 0x00, 0x03, 0x07, 0x01, 0x01
        /*0010*/ 	.byte	0x02, 0x03, 0x00, 0x00, 0x02, 0x06, 0x01, 0x00, 0x04, 0x0b, 0x08, 0x00, 0x09, 0x00, 0x00, 0x00
        /*0020*/ 	.byte	0x00, 0x00, 0x00, 0x00


//--------------------- .nv.info._Z6kernelPiS_S_  --------------------------
	.section	.nv.info._Z6kernelPiS_S_,"",@"SHT_CUDA_INFO"
	.sectionflags	@""
	.align	4


	//----- nvinfo : EIATTR_CUDA_API_VERSION
	.align		4
        /*0000*/ 	.byte	0x04, 0x37
        /*0002*/ 	.short	(.L_7 - .L_6)
.L_6:
        /*0004*/ 	.word	0x00000082


	//----- nvinfo : EIATTR_KPARAM_INFO
	.align		4
.L_7:
        /*0008*/ 	.byte	0x04, 0x17
        /*000a*/ 	.short	(.L_9 - .L_8)
.L_8:
        /*000c*/ 	.word	0x00000000
        /*0010*/ 	.short	0x0002
        /*0012*/ 	.short	0x0010
        /*0014*/ 	.byte	0x00, 0xf5, 0x21, 0x00


	//----- nvinfo : EIATTR_KPARAM_INFO
	.align		4
.L_9:
        /*0018*/ 	.byte	0x04, 0x17
        /*001a*/ 	.short	(.L_11 - .L_10)
.L_10:
        /*001c*/ 	.word	0x00000000
        /*0020*/ 	.short	0x0001
        /*0022*/ 	.short	0x0008
        /*0024*/ 	.byte	0x00, 0xf5, 0x21, 0x00


	//----- nvinfo : EIATTR_KPARAM_INFO
	.align		4
.L_11:
        /*0028*/ 	.byte	0x04, 0x17
        /*002a*/ 	.short	(.L_13 - .L_12)
.L_12:
        /*002c*/ 	.word	0x00000000
        /*0030*/ 	.short	0x0000
        /*0032*/ 	.short	0x0000
        /*0034*/ 	.byte	0x00, 0xf5, 0x21, 0x00


	//----- nvinfo : EIATTR_SPARSE_MMA_MASK
	.align		4
.L_13:
        /*0038*/ 	.byte	0x03, 0x50
        /*003a*/ 	.short	0x0000


	//----- nvinfo : EIATTR_MAXREG_COUNT
	.align		4
        /*003c*/ 	.byte	0x03, 0x1b
        /*003e*/ 	.short	0x00ff


	//----- nvinfo : EIATTR_MERCURY_ISA_VERSION
	.align		4
        /*0040*/ 	.byte	0x03, 0x5f
        /*0042*/ 	.short	0x0101


	//----- nvinfo : EIATTR_VRC_CTA_INIT_COUNT
	.align		4
        /*0044*/ 	.byte	0x02, 0x4a
	.zero		1
	.zero		1


	//----- nvinfo : EIATTR_EXIT_INSTR_OFFSETS
	.align		4
        /*0048*/ 	.byte	0x04, 0x1c
        /*004a*/ 	.short	(.L_15 - .L_14)


	//   ....[0]....
.L_14:
        /*004c*/ 	.word	0x00000060


	//   ....[1]....
        /*0050*/ 	.word	0x00000120


	//----- nvinfo : EIATTR_CBANK_PARAM_SIZE
	.align		4
.L_15:
        /*0054*/ 	.byte	0x03, 0x19
        /*0056*/ 	.short	0x0018


	//----- nvinfo : EIATTR_PARAM_CBANK
	.align		4
        /*0058*/ 	.byte	0x04, 0x0a
        /*005a*/ 	.short	(.L_17 - .L_16)
	.align		4
.L_16:
        /*005c*/ 	.word	index@(.nv.constant0._Z6kernelPiS_S_)
        /*0060*/ 	.short	0x0380
        /*0062*/ 	.short	0x0018


	//----- nvinfo : EIATTR_SW_WAR
	.align		4
.L_17:
        /*0064*/ 	.byte	0x04, 0x36
        /*0066*/ 	.short	(.L_19 - .L_18)
.L_18:
        /*0068*/ 	.word	0x00000008
.L_19:


//--------------------- .nv.callgraph             --------------------------
	.section	.nv.callgraph,"",@"SHT_CUDA_CALLGRAPH"
	.align	4
	.sectionentsize	8
	.align		4
        /*0000*/ 	.word	0x00000000
	.align		4
        /*0004*/ 	.word	0xffffffff
	.align		4
        /*0008*/ 	.word	0x00000000
	.align		4
        /*000c*/ 	.word	0xfffffffe
	.align		4
        /*0010*/ 	.word	0x00000000
	.align		4
        /*0014*/ 	.word	0xfffffffd
	.align		4
        /*0018*/ 	.word	0x00000000
	.align		4
        /*001c*/ 	.word	0xfffffffc


//--------------------- .text._Z6kernelPiS_S_     --------------------------
	.section	.text._Z6kernelPiS_S_,"ax",@progbits
	.align	128
        .global         _Z6kernelPiS_S_
        .type           _Z6kernelPiS_S_,@function
        .size           _Z6kernelPiS_S_,(.L_x_1 - _Z6kernelPiS_S_)
        .other          _Z6kernelPiS_S_,@"STO_CUDA_ENTRY STV_DEFAULT"
_Z6kernelPiS_S_:
.text._Z6kernelPiS_S_:
[----:B------:R-:W-:Y:S01]  /*0000*/  LDC R1, c[0x0][0x37c] ;  /* 0x0000df00ff017b82 */ /* 0x000fe20000000800 */
[----:B------:R-:W0:Y:S07]  /*0010*/  S2R R9, SR_TID.X ;  /* 0x0000000000097919 */ /* 0x000e2e0000002100 */
[----:B------:R-:W0:Y:S08]  /*0020*/  S2UR UR4, SR_CTAID.X ;  /* 0x00000000000479c3 */ /* 0x000e300000002500 */
[----:B------:R-:W0:Y:S02]  /*0030*/  LDC R0, c[0x0][0x360] ;  /* 0x0000d800ff007b82 */ /* 0x000e240000000800 */
[----:B0-----:R-:W-:-:S05]  /*0040*/  IMAD R9, R0, UR4, R9 ;  /* 0x0000000400097c24 */ /* 0x001fca000f8e0209 */
[----:B------:R-:W-:-:S13]  /*0050*/  ISETP.GT.AND P0, PT, R9, 0x9, PT ;  /* 0x000000090900780c */ /* 0x000fda0003f04270 */
[----:B------:R-:W-:Y:S05]  /*0060*/  @P0 EXIT ;  /* 0x000000000000094d */ /* 0x000fea0003800000 */
[----:B------:R-:W0:Y:S01]  /*0070*/  LDC.64 R2, c[0x0][0x380] ;  /* 0x0000e000ff027b82 */ /* 0x000e220000000a00 */
[----:B------:R-:W1:Y:S01]  /*0080*/  LDCU.64 UR4, c[0x0][0x358] ;  /* 0x00006b00ff0477ac */ /* 0x000e620008000a00 */
[----:B------:R-:W-:-:S06]  /*0090*/  IMAD R11, R9, R9, RZ ;  /* 0x00000009090b7224 */ /* 0x000fcc00078e02ff */
[----:B------:R-:W2:Y:S08]  /*00a0*/  LDC.64 R4, c[0x0][0x388] ;  /* 0x0000e200ff047b82 */ /* 0x000eb00000000a00 */
[----:B------:R-:W3:Y:S01]  /*00b0*/  LDC.64 R6, c[0x0][0x390] ;  /* 0x0000e400ff067b82 */ /* 0x000ee20000000a00 */
[----:B0-----:R-:W-:-:S05]  /*00c0*/  IMAD.WIDE R2, R9, 0x4, R2 ;  /* 0x0000000409027825 */ /* 0x001fca00078e0202 */
[----:B-1----:R-:W-:Y:S01]  /*00d0*/  STG.E desc[UR4][R2.64], R9 ;  /* 0x0000000902007986 */ /* 0x002fe2000c101904 */
[----:B--2---:R-:W-:-:S05]  /*00e0*/  IMAD.WIDE R4, R9, 0x4, R4 ;  /* 0x0000000409047825 */ /* 0x004fca00078e0204 */
[----:B------:R-:W-:Y:S01]  /*00f0*/  STG.E desc[UR4][R4.64], R11 ;  /* 0x0000000b04007986 */ /* 0x000fe2000c101904 */
[----:B---3--:R-:W-:-:S05]  /*0100*/  IMAD.WIDE R6, R9, 0x4, R6 ;  /* 0x0000000409067825 */ /* 0x008fca00078e0206 */
[----:B------:R-:W-:Y:S01]  /*0110*/  STG.E desc[UR4][R6.64], RZ ;  /* 0x000000ff06007986 */ /* 0x000fe2000c101904 */
[----:B------:R-:W-:Y:S05]  /*0120*/  EXIT ;  /* 0x000000000000794d */ /* 0x000fea0003800000 */
.L_x_0:
[----:B------:R-:W-:-:S00]  /*0130*/  BRA `(.L_x_0) ;  /* 0xfffffffc00fc7947 */ /* 0x000fc0000383ffff */
[----:B------:R-:W-:-:S00]  /*0140*/  NOP ;  /* 0x0000000000007918 */ /* 0x000fc00000000000 */
        /* <DEDUP_REMOVED lines=11> */
.L_x_1:


//--------------------- .nv.shared.reserved.0     --------------------------
	.section	.nv.shared.reserved.0,"aw",@nobits
	.weak		__nv_reservedSMEM_offset_0_alias
	.size		__nv_reservedSMEM_offset_0_alias, 0, 64
	.other		__nv_reservedSMEM_offset_0_alias,@"STO_CUDA_RESERVED_SHARED STV_DEFAULT"
__nv_reservedSMEM_offset_0_alias:
	.zero		0
	.zero		64


//--------------------- .nv.constant0._Z6kernelPiS_S_ --------------------------
	.section	.nv.constant0._Z6kernelPiS_S_,"a",@progbits
	.sectionflags	@""
	.align	4
.nv.constant0._Z6kernelPiS_S_:
	.zero		920


//--------------------- SYMBOLS --------------------------

	.type		.nv.reservedSmem.offset0,@object
	.size		.nv.reservedSmem.offset0,0x4
